//
// Generated by NVIDIA NVVM Compiler
//
// Compiler Build ID: CL-36424714
// Cuda compilation tools, release 13.0, V13.0.88
// Based on NVVM 20.0.0
//

.version 9.0
.target sm_100
.address_size 64

.extern .func  (.param .b32 func_retval0) vprintf
(
	.param .b64 vprintf_param_0,
	.param .b64 vprintf_param_1
)
;
// _ZZ9CRCKernelPhiiE9crc_table has been demoted
// _ZZ9CRCKernelPhiiE6buffer has been demoted
.global .align 1 .b8 $str[25] = {78, 67, 67, 76, 32, 82, 97, 110, 107, 32, 37, 100, 32, 67, 82, 67, 32, 48, 120, 37, 46, 56, 120, 10};

.entry _Z9CRCKernelPhii(
	.param .u64 .ptr .align 1 _Z9CRCKernelPhii_param_0,
	.param .u32 _Z9CRCKernelPhii_param_1,
	.param .u32 _Z9CRCKernelPhii_param_2
)
{
	.local .align 8 .b8 	__local_depot0[8];
	.reg .b64 	%SP;
	.reg .b64 	%SPL;
	.reg .pred 	%p<15>;
	.reg .b16 	%rs<2>;
	.reg .b32 	%r<231>;
	.reg .b64 	%rd<9>;
	// demoted variable
	.shared .align 4 .b8 _ZZ9CRCKernelPhiiE9crc_table[1024];
	// demoted variable
	.shared .align 1 .b8 _ZZ9CRCKernelPhiiE6buffer[256];
	mov.u64 	%SPL, __local_depot0;
	cvta.local.u64 	%SP, %SPL;
	ld.param.u64 	%rd2, [_Z9CRCKernelPhii_param_0];
	ld.param.u32 	%r37, [_Z9CRCKernelPhii_param_1];
	ld.param.u32 	%r38, [_Z9CRCKernelPhii_param_2];
	mov.u32 	%r1, %tid.x;
	shl.b32 	%r40, %r1, 24;
	shr.s32 	%r41, %r40, 31;
	and.b32  	%r42, %r41, 79764919;
	shl.b32 	%r43, %r1, 25;
	xor.b32  	%r44, %r42, %r43;
	shr.s32 	%r45, %r43, 31;
	and.b32  	%r46, %r45, 79764919;
	shl.b32 	%r47, %r44, 1;
	xor.b32  	%r48, %r46, %r47;
	shr.s32 	%r49, %r47, 31;
	and.b32  	%r50, %r49, 79764919;
	shl.b32 	%r51, %r48, 1;
	xor.b32  	%r52, %r50, %r51;
	shr.s32 	%r53, %r51, 31;
	and.b32  	%r54, %r53, 79764919;
	shl.b32 	%r55, %r52, 1;
	xor.b32  	%r56, %r54, %r55;
	shr.s32 	%r57, %r55, 31;
	and.b32  	%r58, %r57, 79764919;
	shl.b32 	%r59, %r56, 1;
	xor.b32  	%r60, %r58, %r59;
	shr.s32 	%r61, %r59, 31;
	and.b32  	%r62, %r61, 79764919;
	shl.b32 	%r63, %r60, 1;
	xor.b32  	%r64, %r62, %r63;
	shr.s32 	%r65, %r63, 31;
	and.b32  	%r66, %r65, 79764919;
	shl.b32 	%r67, %r64, 1;
	xor.b32  	%r68, %r66, %r67;
	shr.s32 	%r69, %r67, 31;
	and.b32  	%r70, %r69, 79764919;
	shl.b32 	%r71, %r68, 1;
	xor.b32  	%r72, %r70, %r71;
	shl.b32 	%r73, %r1, 2;
	mov.u32 	%r74, _ZZ9CRCKernelPhiiE9crc_table;
	add.s32 	%r75, %r74, %r73;
	st.shared.u32 	[%r75], %r72;
	setp.le.s32 	%p1, %r37, %r1;
	mov.b32 	%r230, -287454021;
	@%p1 bra 	$L__BB0_16;
	mov.u32 	%r77, _ZZ9CRCKernelPhiiE6buffer;
	add.s32 	%r2, %r77, %r1;
	sub.s32 	%r214, %r37, %r1;
	cvta.to.global.u64 	%rd1, %rd2;
	mov.b32 	%r229, 287454020;
	mov.u32 	%r215, %r1;
$L__BB0_2:
	setp.ne.s32 	%p2, %r1, 0;
	min.s32 	%r78, %r214, 256;
	max.s32 	%r7, %r78, 1;
	and.b32  	%r8, %r7, 3;
	and.b32  	%r9, %r7, 7;
	cvt.u64.u32 	%rd3, %r215;
	add.s64 	%rd4, %rd1, %rd3;
	ld.global.u8 	%rs1, [%rd4];
	st.shared.u8 	[%r2], %rs1;
	bar.sync 	0;
	setp.le.s32 	%p3, %r37, %r215;
	or.pred  	%p4, %p2, %p3;
	@%p4 bra 	$L__BB0_14;
	setp.lt.s32 	%p5, %r214, 8;
	mov.b32 	%r224, 0;
	@%p5 bra 	$L__BB0_6;
	and.b32  	%r224, %r7, 504;
	add.s32 	%r217, %r77, 3;
	neg.s32 	%r218, %r224;
$L__BB0_5:
	.pragma "nounroll";
	shr.u32 	%r83, %r229, 24;
	ld.shared.u8 	%r84, [%r217+-3];
	xor.b32  	%r85, %r83, %r84;
	shl.b32 	%r86, %r229, 8;
	shl.b32 	%r87, %r85, 2;
	add.s32 	%r89, %r74, %r87;
	ld.shared.u32 	%r90, [%r89];
	xor.b32  	%r91, %r90, %r86;
	shr.u32 	%r92, %r91, 24;
	ld.shared.u8 	%r93, [%r217+-2];
	xor.b32  	%r94, %r92, %r93;
	shl.b32 	%r95, %r91, 8;
	shl.b32 	%r96, %r94, 2;
	add.s32 	%r97, %r74, %r96;
	ld.shared.u32 	%r98, [%r97];
	xor.b32  	%r99, %r98, %r95;
	shr.u32 	%r100, %r99, 24;
	ld.shared.u8 	%r101, [%r217+-1];
	xor.b32  	%r102, %r100, %r101;
	shl.b32 	%r103, %r99, 8;
	shl.b32 	%r104, %r102, 2;
	add.s32 	%r105, %r74, %r104;
	ld.shared.u32 	%r106, [%r105];
	xor.b32  	%r107, %r106, %r103;
	shr.u32 	%r108, %r107, 24;
	ld.shared.u8 	%r109, [%r217];
	xor.b32  	%r110, %r108, %r109;
	shl.b32 	%r111, %r107, 8;
	shl.b32 	%r112, %r110, 2;
	add.s32 	%r113, %r74, %r112;
	ld.shared.u32 	%r114, [%r113];
	xor.b32  	%r115, %r114, %r111;
	shr.u32 	%r116, %r115, 24;
	ld.shared.u8 	%r117, [%r217+1];
	xor.b32  	%r118, %r116, %r117;
	shl.b32 	%r119, %r115, 8;
	shl.b32 	%r120, %r118, 2;
	add.s32 	%r121, %r74, %r120;
	ld.shared.u32 	%r122, [%r121];
	xor.b32  	%r123, %r122, %r119;
	shr.u32 	%r124, %r123, 24;
	ld.shared.u8 	%r125, [%r217+2];
	xor.b32  	%r126, %r124, %r125;
	shl.b32 	%r127, %r123, 8;
	shl.b32 	%r128, %r126, 2;
	add.s32 	%r129, %r74, %r128;
	ld.shared.u32 	%r130, [%r129];
	xor.b32  	%r131, %r130, %r127;
	shr.u32 	%r132, %r131, 24;
	ld.shared.u8 	%r133, [%r217+3];
	xor.b32  	%r134, %r132, %r133;
	shl.b32 	%r135, %r131, 8;
	shl.b32 	%r136, %r134, 2;
	add.s32 	%r137, %r74, %r136;
	ld.shared.u32 	%r138, [%r137];
	xor.b32  	%r139, %r138, %r135;
	shr.u32 	%r140, %r139, 24;
	ld.shared.u8 	%r141, [%r217+4];
	xor.b32  	%r142, %r140, %r141;
	shl.b32 	%r143, %r139, 8;
	shl.b32 	%r144, %r142, 2;
	add.s32 	%r145, %r74, %r144;
	ld.shared.u32 	%r146, [%r145];
	xor.b32  	%r229, %r146, %r143;
	add.s32 	%r218, %r218, 8;
	add.s32 	%r217, %r217, 8;
	setp.ne.s32 	%p6, %r218, 0;
	@%p6 bra 	$L__BB0_5;
$L__BB0_6:
	setp.eq.s32 	%p7, %r9, 0;
	@%p7 bra 	$L__BB0_14;
	setp.lt.u32 	%p8, %r9, 4;
	@%p8 bra 	$L__BB0_9;
	shr.u32 	%r148, %r229, 24;
	add.s32 	%r150, %r77, %r224;
	ld.shared.u8 	%r151, [%r150];
	xor.b32  	%r152, %r148, %r151;
	shl.b32 	%r153, %r229, 8;
	shl.b32 	%r154, %r152, 2;
	add.s32 	%r156, %r74, %r154;
	ld.shared.u32 	%r157, [%r156];
	xor.b32  	%r158, %r157, %r153;
	shr.u32 	%r159, %r158, 24;
	ld.shared.u8 	%r160, [%r150+1];
	xor.b32  	%r161, %r159, %r160;
	shl.b32 	%r162, %r158, 8;
	shl.b32 	%r163, %r161, 2;
	add.s32 	%r164, %r74, %r163;
	ld.shared.u32 	%r165, [%r164];
	xor.b32  	%r166, %r165, %r162;
	shr.u32 	%r167, %r166, 24;
	ld.shared.u8 	%r168, [%r150+2];
	xor.b32  	%r169, %r167, %r168;
	shl.b32 	%r170, %r166, 8;
	shl.b32 	%r171, %r169, 2;
	add.s32 	%r172, %r74, %r171;
	ld.shared.u32 	%r173, [%r172];
	xor.b32  	%r174, %r173, %r170;
	shr.u32 	%r175, %r174, 24;
	ld.shared.u8 	%r176, [%r150+3];
	xor.b32  	%r177, %r175, %r176;
	shl.b32 	%r178, %r174, 8;
	shl.b32 	%r179, %r177, 2;
	add.s32 	%r180, %r74, %r179;
	ld.shared.u32 	%r181, [%r180];
	xor.b32  	%r229, %r181, %r178;
	add.s32 	%r224, %r224, 4;
$L__BB0_9:
	setp.eq.s32 	%p9, %r8, 0;
	@%p9 bra 	$L__BB0_14;
	setp.eq.s32 	%p10, %r8, 1;
	@%p10 bra 	$L__BB0_12;
	shr.u32 	%r183, %r229, 24;
	add.s32 	%r185, %r77, %r224;
	ld.shared.u8 	%r186, [%r185];
	xor.b32  	%r187, %r183, %r186;
	shl.b32 	%r188, %r229, 8;
	shl.b32 	%r189, %r187, 2;
	add.s32 	%r191, %r74, %r189;
	ld.shared.u32 	%r192, [%r191];
	xor.b32  	%r193, %r192, %r188;
	shr.u32 	%r194, %r193, 24;
	ld.shared.u8 	%r195, [%r185+1];
	xor.b32  	%r196, %r194, %r195;
	shl.b32 	%r197, %r193, 8;
	shl.b32 	%r198, %r196, 2;
	add.s32 	%r199, %r74, %r198;
	ld.shared.u32 	%r200, [%r199];
	xor.b32  	%r229, %r200, %r197;
	add.s32 	%r224, %r224, 2;
$L__BB0_12:
	and.b32  	%r201, %r7, 1;
	setp.eq.b32 	%p11, %r201, 1;
	not.pred 	%p12, %p11;
	@%p12 bra 	$L__BB0_14;
	shr.u32 	%r202, %r229, 24;
	add.s32 	%r204, %r77, %r224;
	ld.shared.u8 	%r205, [%r204];
	xor.b32  	%r206, %r202, %r205;
	shl.b32 	%r207, %r229, 8;
	shl.b32 	%r208, %r206, 2;
	add.s32 	%r210, %r74, %r208;
	ld.shared.u32 	%r211, [%r210];
	xor.b32  	%r229, %r211, %r207;
$L__BB0_14:
	bar.sync 	0;
	add.s32 	%r215, %r215, 256;
	setp.lt.s32 	%p13, %r215, %r37;
	add.s32 	%r214, %r214, -256;
	@%p13 bra 	$L__BB0_2;
	not.b32 	%r230, %r229;
$L__BB0_16:
	setp.ne.s32 	%p14, %r1, 0;
	@%p14 bra 	$L__BB0_18;
	add.u64 	%rd5, %SP, 0;
	add.u64 	%rd6, %SPL, 0;
	st.local.v2.u32 	[%rd6], {%r38, %r230};
	mov.u64 	%rd7, $str;
	cvta.global.u64 	%rd8, %rd7;
	{ // callseq 0, 0
	.param .b64 param0;
	st.param.b64 	[param0], %rd8;
	.param .b64 param1;
	st.param.b64 	[param1], %rd5;
	.param .b32 retval0;
	call.uni (retval0), 
	vprintf, 
	(
	param0, 
	param1
	);
	ld.param.b32 	%r212, [retval0];
	} // callseq 0
$L__BB0_18:
	ret;

}


// ===== COMPILED SASS (sm_100) =====

	.target	sm_100

	.elftype	@"ET_EXEC"


//--------------------- .note.nv.tkinfo           --------------------------
	.section	.note.nv.tkinfo,"",@"SHT_NOTE"
	.sectionflags	@"SHF_NOTE_NV_TKINFO"
	.tkinfo
        /*0018*/ 	.word	0x00000002
        /*0030*/ 	.string	""
        /*0030*/ 	.string	"ptxas"
        /*0030*/ 	.string	"Cuda compilation tools, release 13.0, V13.0.88"
        /*0030*/ 	.string	"Build cuda_13.0.r13.0/compiler.36424714_0"
        /*0030*/ 	.string	"-arch sm_100 -m 64 "



//--------------------- .note.nv.cuinfo           --------------------------
	.section	.note.nv.cuinfo,"",@"SHT_NOTE"
	.sectionflags	@"SHF_NOTE_NV_CUINFO"
        /*0018*/ 	.short	0x0002
        /*001a*/ 	.short	0x0064
        /*001c*/ 	.short	0x0082
	.zero		2


//--------------------- .nv.info                  --------------------------
	.section	.nv.info,"",@"SHT_CUDA_INFO"
	.align	4


	//----- nvinfo : EIATTR_REGCOUNT
	.align		4
        /*0000*/ 	.byte	0x04, 0x2f
        /*0002*/ 	.short	(.L_2 - .L_1)
	.align		4
.L_1:
        /*0004*/ 	.word	index@(_Z9CRCKernelPhii)
        /*0008*/ 	.word	0x00000018


	//----- nvinfo : EIATTR_FRAME_SIZE
	.align		4
.L_2:
        /*000c*/ 	.byte	0x04, 0x11
        /*000e*/ 	.short	(.L_4 - .L_3)
	.align		4
.L_3:
        /*0010*/ 	.word	index@(_Z9CRCKernelPhii)
        /*0014*/ 	.word	0x00000008


	//----- nvinfo : EIATTR_MIN_STACK_SIZE
	.align		4
.L_4:
        /*0018*/ 	.byte	0x04, 0x12
        /*001a*/ 	.short	(.L_6 - .L_5)
	.align		4
.L_5:
        /*001c*/ 	.word	index@(_Z9CRCKernelPhii)
        /*0020*/ 	.word	0x00000008
.L_6:


//--------------------- .nv.compat                --------------------------
	.section	.nv.compat,"",@"SHT_CUDA_COMPAT_INFO"
	.align	4
        /*0000*/ 	.byte	0x02, 0x09, 0x00, 0x00, 0x02, 0x02, 0x01, 0x00, 0x02, 0x05, 0x05, 0x00, 0x03, 0x07, 0x01, 0x01
        /*0010*/ 	.byte	0x02, 0x03, 0x00, 0x00, 0x02, 0x06, 0x01, 0x00, 0x04, 0x0b, 0x08, 0x00, 0x09, 0x00, 0x00, 0x00
        /*0020*/ 	.byte	0x00, 0x00, 0x00, 0x00


//--------------------- .nv.info._Z9CRCKernelPhii --------------------------
	.section	.nv.info._Z9CRCKernelPhii,"",@"SHT_CUDA_INFO"
	.sectionflags	@""
	.align	4


	//----- nvinfo : EIATTR_CUDA_API_VERSION
	.align		4
        /*0000*/ 	.byte	0x04, 0x37
        /*0002*/ 	.short	(.L_8 - .L_7)
.L_7:
        /*0004*/ 	.word	0x00000082


	//----- nvinfo : EIATTR_KPARAM_INFO
	.align		4
.L_8:
        /*0008*/ 	.byte	0x04, 0x17
        /*000a*/ 	.short	(.L_10 - .L_9)
.L_9:
        /*000c*/ 	.word	0x00000000
        /*0010*/ 	.short	0x0002
        /*0012*/ 	.short	0x000c
        /*0014*/ 	.byte	0x00, 0xf0, 0x11, 0x00


	//----- nvinfo : EIATTR_KPARAM_INFO
	.align		4
.L_10:
        /*0018*/ 	.byte	0x04, 0x17
        /*001a*/ 	.short	(.L_12 - .L_11)
.L_11:
        /*001c*/ 	.word	0x00000000
        /*0020*/ 	.short	0x0001
        /*0022*/ 	.short	0x0008
        /*0024*/ 	.byte	0x00, 0xf0, 0x11, 0x00


	//----- nvinfo : EIATTR_KPARAM_INFO
	.align		4
.L_12:
        /*0028*/ 	.byte	0x04, 0x17
        /*002a*/ 	.short	(.L_14 - .L_13)
.L_13:
        /*002c*/ 	.word	0x00000000
        /*0030*/ 	.short	0x0000
        /*0032*/ 	.short	0x0000
        /*0034*/ 	.byte	0x00, 0xf5, 0x21, 0x00


	//----- nvinfo : EIATTR_SPARSE_MMA_MASK
	.align		4
.L_14:
        /*0038*/ 	.byte	0x03, 0x50
        /*003a*/ 	.short	0x0000


	//----- nvinfo : EIATTR_MAXREG_COUNT
	.align		4
        /*003c*/ 	.byte	0x03, 0x1b
        /*003e*/ 	.short	0x00ff


	//----- nvinfo : EIATTR_NUM_BARRIERS
	.align		4
        /*0040*/ 	.byte	0x02, 0x4c
        /*0042*/ 	.byte	0x01
	.zero		1


	//----- nvinfo : EIATTR_EXTERNS
	.align		4
        /*0044*/ 	.byte	0x04, 0x0f
        /*0046*/ 	.short	(.L_16 - .L_15)


	//   ....[0]....
	.align		4
.L_15:
        /*0048*/ 	.word	index@(vprintf)


	//----- nvinfo : EIATTR_MERCURY_ISA_VERSION
	.align		4
.L_16:
        /*004c*/ 	.byte	0x03, 0x5f
        /*004e*/ 	.short	0x0101


	//----- nvinfo : EIATTR_VRC_CTA_INIT_COUNT
	.align		4
        /*0050*/ 	.byte	0x02, 0x4a
	.zero		1
	.zero		1


	//----- nvinfo : EIATTR_SYSCALL_OFFSETS
	.align		4
        /*0054*/ 	.byte	0x04, 0x46
        /*0056*/ 	.short	(.L_18 - .L_17)


	//   ....[0]....
.L_17:
        /*0058*/ 	.word	0x00000db0


	//----- nvinfo : EIATTR_EXIT_INSTR_OFFSETS
	.align		4
.L_18:
        /*005c*/ 	.byte	0x04, 0x1c
        /*005e*/ 	.short	(.L_20 - .L_19)


	//   ....[0]....
.L_19:
        /*0060*/ 	.word	0x00000d20


	//   ....[1]....
        /*0064*/ 	.word	0x00000dc0


	//----- nvinfo : EIATTR_CRS_STACK_SIZE
	.align		4
.L_20:
        /*0068*/ 	.byte	0x04, 0x1e
        /*006a*/ 	.short	(.L_22 - .L_21)
.L_21:
        /*006c*/ 	.word	0x00000000


	//----- nvinfo : EIATTR_CBANK_PARAM_SIZE
	.align		4
.L_22:
        /*0070*/ 	.byte	0x03, 0x19
        /*0072*/ 	.short	0x0010


	//----- nvinfo : EIATTR_PARAM_CBANK
	.align		4
        /*0074*/ 	.byte	0x04, 0x0a
        /*0076*/ 	.short	(.L_24 - .L_23)
	.align		4
.L_23:
        /*0078*/ 	.word	index@(.nv.constant0._Z9CRCKernelPhii)
        /*007c*/ 	.short	0x0380
        /*007e*/ 	.short	0x0010


	//----- nvinfo : EIATTR_SW_WAR
	.align		4
.L_24:
        /*0080*/ 	.byte	0x04, 0x36
        /*0082*/ 	.short	(.L_26 - .L_25)
.L_25:
        /*0084*/ 	.word	0x00000008
.L_26:


//--------------------- .nv.callgraph             --------------------------
	.section	.nv.callgraph,"",@"SHT_CUDA_CALLGRAPH"
	.align	4
	.sectionentsize	8
	.align		4
        /*0000*/ 	.word	0x00000000
	.align		4
        /*0004*/ 	.word	0xffffffff
	.align		4
        /*0008*/ 	.word	index@(_Z9CRCKernelPhii)
	.align		4
        /*000c*/ 	.word	index@(vprintf)
	.align		4
        /*0010*/ 	.word	0x00000000
	.align		4
        /*0014*/ 	.word	0xfffffffe
	.align		4
        /*0018*/ 	.word	0x00000000
	.align		4
        /*001c*/ 	.word	0xfffffffd
	.align		4
        /*0020*/ 	.word	0x00000000
	.align		4
        /*0024*/ 	.word	0xfffffffc


//--------------------- .nv.constant4             --------------------------
	.section	.nv.constant4,"a",@progbits
	.align	8
	.align		8
.nv.constant4:
        /*0000*/ 	.dword	vprintf
	.align		8
        /*0008*/ 	.dword	$str


//--------------------- .text._Z9CRCKernelPhii    --------------------------
	.section	.text._Z9CRCKernelPhii,"ax",@progbits
	.align	128
.text._Z9CRCKernelPhii:
        .type           _Z9CRCKernelPhii,@function
        .size           _Z9CRCKernelPhii,(.L_x_13 - _Z9CRCKernelPhii)
        .other          _Z9CRCKernelPhii,@"STO_CUDA_ENTRY STV_DEFAULT"
_Z9CRCKernelPhii:
[----:B------:R-:W0:Y:S01]  /*0000*/  LDC R1, c[0x0][0x37c] ;  /* 0x0000df00ff017b82 */ /* 0x000e220000000800 */
[----:B------:R-:W1:Y:S01]  /*0010*/  S2R R0, SR_TID.X ;  /* 0x0000000000007919 */ /* 0x000e620000002100 */
[----:B------:R-:W-:Y:S01]  /*0020*/  MOV R8, 0x400 ;  /* 0x0000040000087802 */ /* 0x000fe20000000f00 */
[----:B------:R-:W2:Y:S01]  /*0030*/  LDCU UR36, c[0x0][0x388] ;  /* 0x00007100ff2477ac */ /* 0x000ea20008000800 */
[----:B0-----:R-:W-:Y:S01]  /*0040*/  VIADD R1, R1, 0xfffffff8 ;  /* 0xfffffff801017836 */ /* 0x001fe20000000000 */
[----:B------:R-:W0:Y:S01]  /*0050*/  S2R R10, SR_CgaCtaId ;  /* 0x00000000000a7919 */ /* 0x000e220000008800 */
[----:B------:R-:W-:Y:S01]  /*0060*/  IMAD.MOV.U32 R9, RZ, RZ, -0x11223345 ;  /* 0xeeddccbbff097424 */ /* 0x000fe200078e00ff */
[----:B------:R-:W3:Y:S01]  /*0070*/  LDCU UR4, c[0x0][0x2f8] ;  /* 0x00005f00ff0477ac */ /* 0x000ee20008000800 */
[----:B------:R-:W4:Y:S01]  /*0080*/  LDCU UR5, c[0x0][0x2fc] ;  /* 0x00005f80ff0577ac */ /* 0x000f220008000800 */
[----:B---3--:R-:W-:-:S05]  /*0090*/  IADD3 R6, P1, PT, R1, UR4, RZ ;  /* 0x0000000401067c10 */ /* 0x008fca000ff3e0ff */
[----:B----4-:R-:W-:Y:S02]  /*00a0*/  IMAD.X R7, RZ, RZ, UR5, P1 ;  /* 0x00000005ff077e24 */ /* 0x010fe400088e06ff */
[C---:B-1----:R-:W-:Y:S01]  /*00b0*/  IMAD.SHL.U32 R2, R0.reuse, 0x1000000, RZ ;  /* 0x0100000000027824 */ /* 0x042fe200078e00ff */
[C---:B--2---:R-:W-:Y:S01]  /*00c0*/  ISETP.GE.AND P0, PT, R0.reuse, UR36, PT ;  /* 0x0000002400007c0c */ /* 0x044fe2000bf06270 */
[----:B------:R-:W-:-:S03]  /*00d0*/  IMAD.SHL.U32 R3, R0, 0x2000000, RZ ;  /* 0x0200000000037824 */ /* 0x000fc600078e00ff */
[----:B------:R-:W-:-:S04]  /*00e0*/  SHF.R.S32.HI R2, RZ, 0x1f, R2 ;  /* 0x0000001fff027819 */ /* 0x000fc80000011402 */
[----:B------:R-:W-:Y:S02]  /*00f0*/  LOP3.LUT R2, R3, 0x4c11db7, R2, 0x78, !PT ;  /* 0x04c11db703027812 */ /* 0x000fe400078e7802 */
[----:B------:R-:W-:-:S03]  /*0100*/  SHF.R.S32.HI R3, RZ, 0x1f, R3 ;  /* 0x0000001fff037819 */ /* 0x000fc60000011403 */
[----:B------:R-:W-:-:S05]  /*0110*/  IMAD.SHL.U32 R2, R2, 0x2, RZ ;  /* 0x0000000202027824 */ /* 0x000fca00078e00ff */
        /* <DEDUP_REMOVED lines=16> */
[----:B------:R-:W-:Y:S02]  /*0220*/  SHF.R.S32.HI R4, RZ, 0x1f, R3 ;  /* 0x0000001fff047819 */ /* 0x000fe40000011403 */
[----:B0-----:R-:W-:Y:S01]  /*0230*/  LEA R3, R10, R8, 0x18 ;  /* 0x000000080a037211 */ /* 0x001fe200078ec0ff */
[----:B------:R-:W-:-:S05]  /*0240*/  IMAD.SHL.U32 R5, R2, 0x2, RZ ;  /* 0x0000000202057824 */ /* 0x000fca00078e00ff */
[----:B------:R-:W-:Y:S01]  /*0250*/  LOP3.LUT R4, R5, 0x4c11db7, R4, 0x78, !PT ;  /* 0x04c11db705047812 */ /* 0x000fe200078e7804 */
[----:B------:R-:W-:-:S05]  /*0260*/  IMAD R5, R0, 0x4, R3 ;  /* 0x0000000400057824 */ /* 0x000fca00078e0203 */
[----:B------:R0:W-:Y:S01]  /*0270*/  STS [R5], R4 ;  /* 0x0000000405007388 */ /* 0x0001e20000000800 */
[----:B------:R-:W-:Y:S05]  /*0280*/  @P0 BRA `(.L_x_0) ;  /* 0x0000000800a00947 */ /* 0x000fea0003800000 */
[----:B------:R-:W1:Y:S01]  /*0290*/  LDC.64 R14, c[0x0][0x358] ;  /* 0x0000d600ff0e7b82 */ /* 0x000e620000000a00 */
[----:B0-----:R-:W-:Y:S01]  /*02a0*/  VIADD R5, R8, 0x400 ;  /* 0x0000040008057836 */ /* 0x001fe20000000000 */
[----:B------:R-:W-:Y:S01]  /*02b0*/  IADD3 R17, PT, PT, -R0, UR36, RZ ;  /* 0x0000002400117c10 */ /* 0x000fe2000fffe1ff */
[----:B------:R-:W-:Y:S02]  /*02c0*/  IMAD.MOV.U32 R12, RZ, RZ, 0x11223344 ;  /* 0x11223344ff0c7424 */ /* 0x000fe400078e00ff */
[----:B------:R-:W-:Y:S01]  /*02d0*/  IMAD.MOV.U32 R2, RZ, RZ, R0 ;  /* 0x000000ffff027224 */ /* 0x000fe200078e0000 */
[----:B------:R-:W-:-:S05]  /*02e0*/  LEA R5, R10, R5, 0x18 ;  /* 0x000000050a057211 */ /* 0x000fca00078ec0ff */
[----:B------:R-:W-:-:S07]  /*02f0*/  IMAD.IADD R4, R5, 0x1, R0 ;  /* 0x0000000105047824 */ /* 0x000fce00078e0200 */
.L_x_10:
[----:B0-----:R-:W0:Y:S01]  /*0300*/  LDCU.64 UR4, c[0x0][0x380] ;  /* 0x00007000ff0477ac */ /* 0x001e220008000a00 */
[----:B-1----:R-:W-:Y:S02]  /*0310*/  R2UR UR6, R14 ;  /* 0x000000000e0672ca */ /* 0x002fe400000e0000 */
[----:B------:R-:W-:Y:S02]  /*0320*/  R2UR UR7, R15 ;  /* 0x000000000f0772ca */ /* 0x000fe400000e0000 */
[----:B0-----:R-:W-:-:S05]  /*0330*/  IADD3 R8, P0, PT, R2, UR4, RZ ;  /* 0x0000000402087c10 */ /* 0x001fca000ff1e0ff */
[----:B------:R-:W-:-:S06]  /*0340*/  IMAD.X R9, RZ, RZ, UR5, P0 ;  /* 0x00000005ff097e24 */ /* 0x000fcc00080e06ff */
[----:B------:R-:W2:Y:S01]  /*0350*/  LDG.E.U8 R9, desc[UR6][R8.64] ;  /* 0x0000000608097981 */ /* 0x000ea2000c1e1100 */
[----:B------:R-:W-:Y:S05]  /*0360*/  WARPSYNC.ALL ;  /* 0x0000000000007948 */ /* 0x000fea0003800000 */
[----:B------:R-:W0:Y:S01]  /*0370*/  LDCU UR4, c[0x0][0x388] ;  /* 0x00007100ff0477ac */ /* 0x000e220008000800 */
[----:B------:R-:W-:Y:S01]  /*0380*/  BSSY.RECONVERGENT B0, `(.L_x_1) ;  /* 0x0000094000007945 */ /* 0x000fe20003800200 */
[C---:B0-----:R-:W-:Y:S01]  /*0390*/  ISETP.GE.AND P0, PT, R2.reuse, UR4, PT ;  /* 0x0000000402007c0c */ /* 0x041fe2000bf06270 */
[----:B------:R-:W-:-:S03]  /*03a0*/  VIADD R2, R2, 0x100 ;  /* 0x0000010002027836 */ /* 0x000fc60000000000 */
[----:B------:R-:W-:Y:S02]  /*03b0*/  ISETP.NE.OR P0, PT, R0, RZ, P0 ;  /* 0x000000ff0000720c */ /* 0x000fe40000705670 */
[----:B------:R-:W-:Y:S01]  /*03c0*/  ISETP.GE.AND P1, PT, R2, UR4, PT ;  /* 0x0000000402007c0c */ /* 0x000fe2000bf26270 */
[----:B--2---:R0:W-:Y:S01]  /*03d0*/  STS.U8 [R4], R9 ;  /* 0x0000000904007388 */ /* 0x0041e20000000000 */
[----:B------:R-:W-:Y:S09]  /*03e0*/  BAR.SYNC.DEFER_BLOCKING 0x0 ;  /* 0x0000000000007b1d */ /* 0x000ff20000010000 */
[----:B------:R-:W-:Y:S05]  /*03f0*/  @P0 BRA `(.L_x_2) ;  /* 0x0000000800300947 */ /* 0x000fea0003800000 */
[C---:B------:R-:W-:Y:S01]  /*0400*/  ISETP.GE.AND P2, PT, R17.reuse, 0x8, PT ;  /* 0x000000081100780c */ /* 0x040fe20003f46270 */
[----:B------:R-:W-:Y:S01]  /*0410*/  BSSY.RECONVERGENT B1, `(.L_x_3) ;  /* 0x0000046000017945 */ /* 0x000fe20003800200 */
[----:B------:R-:W-:Y:S01]  /*0420*/  VIMNMX R8, PT, PT, R17, 0x100, PT ;  /* 0x0000010011087848 */ /* 0x000fe20003fe0100 */
[----:B------:R-:W-:-:S03]  /*0430*/  IMAD.MOV.U32 R10, RZ, RZ, RZ ;  /* 0x000000ffff0a7224 */ /* 0x000fc600078e00ff */
[----:B------:R-:W-:-:S04]  /*0440*/  VIMNMX R8, PT, PT, R8, 0x1, !PT ;  /* 0x0000000108087848 */ /* 0x000fc80007fe0100 */
[----:B------:R-:W-:-:S04]  /*0450*/  LOP3.LUT R19, R8, 0x7, RZ, 0xc0, !PT ;  /* 0x0000000708137812 */ /* 0x000fc800078ec0ff */
[----:B------:R-:W-:Y:S01]  /*0460*/  ISETP.NE.AND P0, PT, R19, RZ, PT ;  /* 0x000000ff1300720c */ /* 0x000fe20003f05270 */
[----:B------:R-:W-:-:S12]  /*0470*/  @!P2 BRA `(.L_x_4) ;  /* 0x0000000000fca947 */ /* 0x000fd80003800000 */
[----:B------:R-:W-:Y:S01]  /*0480*/  LOP3.LUT R10, R8, 0x1f8, RZ, 0xc0, !PT ;  /* 0x000001f8080a7812 */ /* 0x000fe200078ec0ff */
[----:B0-----:R-:W-:-:S04]  /*0490*/  VIADD R9, R5, 0x3 ;  /* 0x0000000305097836 */ /* 0x001fc80000000000 */
[----:B------:R-:W-:-:S07]  /*04a0*/  IMAD.MOV R11, RZ, RZ, -R10 ;  /* 0x000000ffff0b7224 */ /* 0x000fce00078e0a0a */
.L_x_5:
[----:B------:R-:W0:Y:S01]  /*04b0*/  LDS.U8 R16, [R9+-0x3] ;  /* 0xfffffd0009107984 */ /* 0x000e220000000000 */
[----:B------:R-:W-:Y:S01]  /*04c0*/  SHF.R.U32.HI R13, RZ, 0x18, R12 ;  /* 0x00000018ff0d7819 */ /* 0x000fe2000001160c */
[----:B------:R-:W-:Y:S02]  /*04d0*/  IMAD.SHL.U32 R12, R12, 0x100, RZ ;  /* 0x000001000c0c7824 */ /* 0x000fe400078e00ff */
[----:B------:R-:W-:Y:S01]  /*04e0*/  LDS.U8 R18, [R9+-0x2] ;  /* 0xfffffe0009127984 */ /* 0x000fe20000000000 */
[----:B------:R-:W-:-:S03]  /*04f0*/  VIADD R11, R11, 0x8 ;  /* 0x000000080b0b7836 */ /* 0x000fc60000000000 */
[----:B------:R-:W-:Y:S02]  /*0500*/  LDS.U8 R20, [R9+-0x1] ;  /* 0xffffff0009147984 */ /* 0x000fe40000000000 */
[----:B------:R-:W-:Y:S02]  /*0510*/  ISETP.NE.AND P2, PT, R11, RZ, PT ;  /* 0x000000ff0b00720c */ /* 0x000fe40003f45270 */
[----:B0-----:R-:W-:-:S05]  /*0520*/  LOP3.LUT R16, R13, R16, RZ, 0x3c, !PT ;  /* 0x000000100d107212 */ /* 0x001fca00078e3cff */
[----:B------:R-:W-:-:S05]  /*0530*/  IMAD R16, R16, 0x4, R3 ;  /* 0x0000000410107824 */ /* 0x000fca00078e0203 */
[----:B------:R-:W0:Y:S04]  /*0540*/  LDS R13, [R16] ;  /* 0x00000000100d7984 */ /* 0x000e280000000800 */
[----:B------:R-:W-:Y:S01]  /*0550*/  LDS.U8 R16, [R9] ;  /* 0x0000000009107984 */ /* 0x000fe20000000000 */
[----:B0-----:R-:W-:-:S04]  /*0560*/  LOP3.LUT R12, R13, R12, RZ, 0x3c, !PT ;  /* 0x0000000c0d0c7212 */ /* 0x001fc800078e3cff */
[----:B------:R-:W-:Y:S01]  /*0570*/  SHF.R.U32.HI R13, RZ, 0x18, R12 ;  /* 0x00000018ff0d7819 */ /* 0x000fe2000001160c */
[----:B------:R-:W-:-:S03]  /*0580*/  IMAD.SHL.U32 R12, R12, 0x100, RZ ;  /* 0x000001000c0c7824 */ /* 0x000fc600078e00ff */
[----:B------:R-:W-:-:S05]  /*0590*/  LOP3.LUT R18, R13, R18, RZ, 0x3c, !PT ;  /* 0x000000120d127212 */ /* 0x000fca00078e3cff */
[----:B------:R-:W-:-:S05]  /*05a0*/  IMAD R18, R18, 0x4, R3 ;  /* 0x0000000412127824 */ /* 0x000fca00078e0203 */
[----:B------:R-:W0:Y:S04]  /*05b0*/  LDS R13, [R18] ;  /* 0x00000000120d7984 */ /* 0x000e280000000800 */
[----:B------:R-:W-:Y:S01]  /*05c0*/  LDS.U8 R18, [R9+0x1] ;  /* 0x0000010009127984 */ /* 0x000fe20000000000 */
        /* <DEDUP_REMOVED lines=20> */
[----:B------:R1:W-:Y:S02]  /*0710*/  LDS.U8 R18, [R9+0x4] ;  /* 0x0000040009127984 */ /* 0x0003e40000000000 */
[----:B-1----:R-:W-:Y:S01]  /*0720*/  VIADD R9, R9, 0x8 ;  /* 0x0000000809097836 */ /* 0x002fe20000000000 */
[----:B0-----:R-:W-:-:S04]  /*0730*/  LOP3.LUT R12, R13, R12, RZ, 0x3c, !PT ;  /* 0x0000000c0d0c7212 */ /* 0x001fc800078e3cff */
[----:B------:R-:W-:Y:S01]  /*0740*/  SHF.R.U32.HI R13, RZ, 0x18, R12 ;  /* 0x00000018ff0d7819 */ /* 0x000fe2000001160c */
[----:B------:R-:W-:-:S03]  /*0750*/  IMAD.SHL.U32 R12, R12, 0x100, RZ ;  /* 0x000001000c0c7824 */ /* 0x000fc600078e00ff */
[----:B------:R-:W-:-:S05]  /*0760*/  LOP3.LUT R20, R13, R20, RZ, 0x3c, !PT ;  /* 0x000000140d147212 */ /* 0x000fca00078e3cff */
[----:B------:R-:W-:-:S05]  /*0770*/  IMAD R20, R20, 0x4, R3 ;  /* 0x0000000414147824 */ /* 0x000fca00078e0203 */
[----:B------:R-:W0:Y:S02]  /*0780*/  LDS R13, [R20] ;  /* 0x00000000140d7984 */ /* 0x000e240000000800 */
        /* <DEDUP_REMOVED lines=12> */
[----:B0-----:R-:W-:Y:S01]  /*0850*/  LOP3.LUT R12, R13, R12, RZ, 0x3c, !PT ;  /* 0x0000000c0d0c7212 */ /* 0x001fe200078e3cff */
[----:B------:R-:W-:Y:S06]  /*0860*/  @P2 BRA `(.L_x_5) ;  /* 0xfffffffc00102947 */ /* 0x000fec000383ffff */
.L_x_4:
[----:B------:R-:W-:Y:S05]  /*0870*/  BSYNC.RECONVERGENT B1 ;  /* 0x0000000000017941 */ /* 0x000fea0003800200 */
.L_x_3:
[----:B------:R-:W-:Y:S01]  /*0880*/  LOP3.LUT R18, R8, 0x3, RZ, 0xc0, !PT ;  /* 0x0000000308127812 */ /* 0x000fe200078ec0ff */
[----:B------:R-:W-:Y:S06]  /*0890*/  @!P0 BRA `(.L_x_2) ;  /* 0x0000000400088947 */ /* 0x000fec0003800000 */
[----:B------:R-:W-:Y:S01]  /*08a0*/  ISETP.GE.U32.AND P0, PT, R19, 0x4, PT ;  /* 0x000000041300780c */ /* 0x000fe20003f06070 */
[----:B------:R-:W-:Y:S01]  /*08b0*/  BSSY.RECONVERGENT B1, `(.L_x_6) ;  /* 0x0000021000017945 */ /* 0x000fe20003800200 */
[----:B------:R-:W-:-:S11]  /*08c0*/  ISETP.NE.AND P2, PT, R18, RZ, PT ;  /* 0x000000ff1200720c */ /* 0x000fd60003f45270 */
[----:B------:R-:W-:Y:S05]  /*08d0*/  @!P0 BRA `(.L_x_7) ;  /* 0x0000000000788947 */ /* 0x000fea0003800000 */
[----:B0-----:R-:W-:Y:S01]  /*08e0*/  IMAD.IADD R9, R5, 0x1, R10 ;  /* 0x0000000105097824 */ /* 0x001fe200078e020a */
[----:B------:R-:W-:Y:S01]  /*08f0*/  SHF.R.U32.HI R11, RZ, 0x18, R12 ;  /* 0x00000018ff0b7819 */ /* 0x000fe2000001160c */
[----:B------:R-:W-:Y:S02]  /*0900*/  IMAD.SHL.U32 R12, R12, 0x100, RZ ;  /* 0x000001000c0c7824 */ /* 0x000fe400078e00ff */
[----:B------:R-:W-:Y:S01]  /*0910*/  VIADD R10, R10, 0x4 ;  /* 0x000000040a0a7836 */ /* 0x000fe20000000000 */
[----:B------:R-:W0:Y:S04]  /*0920*/  LDS.U8 R16, [R9] ;  /* 0x0000000009107984 */ /* 0x000e280000000000 */
[----:B------:R-:W-:Y:S04]  /*0930*/  LDS.U8 R13, [R9+0x1] ;  /* 0x00000100090d7984 */ /* 0x000fe80000000000 */
[----:B------:R-:W-:Y:S01]  /*0940*/  LDS.U8 R20, [R9+0x2] ;  /* 0x0000020009147984 */ /* 0x000fe20000000000 */
[----:B0-----:R-:W-:-:S05]  /*0950*/  LOP3.LUT R16, R11, R16, RZ, 0x3c, !PT ;  /* 0x000000100b107212 */ /* 0x001fca00078e3cff */
[----:B------:R-:W-:-:S05]  /*0960*/  IMAD R16, R16, 0x4, R3 ;  /* 0x0000000410107824 */ /* 0x000fca00078e0203 */
[----:B------:R-:W0:Y:S02]  /*0970*/  LDS R11, [R16] ;  /* 0x00000000100b7984 */ /* 0x000e240000000800 */
[----:B0-----:R-:W-:-:S04]  /*0980*/  LOP3.LUT R11, R11, R12, RZ, 0x3c, !PT ;  /* 0x0000000c0b0b7212 */ /* 0x001fc800078e3cff */
[----:B------:R-:W-:Y:S01]  /*0990*/  SHF.R.U32.HI R12, RZ, 0x18, R11 ;  /* 0x00000018ff0c7819 */ /* 0x000fe2000001160b */
[----:B------:R-:W-:-:S03]  /*09a0*/  IMAD.SHL.U32 R11, R11, 0x100, RZ ;  /* 0x000001000b0b7824 */ /* 0x000fc600078e00ff */
[----:B------:R-:W-:-:S05]  /*09b0*/  LOP3.LUT R12, R12, R13, RZ, 0x3c, !PT ;  /* 0x0000000d0c0c7212 */ /* 0x000fca00078e3cff */
[----:B------:R-:W-:-:S06]  /*09c0*/  IMAD R12, R12, 0x4, R3 ;  /* 0x000000040c0c7824 */ /* 0x000fcc00078e0203 */
[----:B------:R-:W0:Y:S02]  /*09d0*/  LDS R12, [R12] ;  /* 0x000000000c0c7984 */ /* 0x000e240000000800 */
[----:B0-----:R-:W-:-:S04]  /*09e0*/  LOP3.LUT R11, R12, R11, RZ, 0x3c, !PT ;  /* 0x0000000b0c0b7212 */ /* 0x001fc800078e3cff */
[----:B------:R-:W-:Y:S01]  /*09f0*/  SHF.R.U32.HI R13, RZ, 0x18, R11 ;  /* 0x00000018ff0d7819 */ /* 0x000fe2000001160b */
[----:B------:R-:W-:-:S03]  /*0a00*/  IMAD.SHL.U32 R11, R11, 0x100, RZ ;  /* 0x000001000b0b7824 */ /* 0x000fc600078e00ff */
[----:B------:R-:W-:Y:S02]  /*0a10*/  LOP3.LUT R20, R13, R20, RZ, 0x3c, !PT ;  /* 0x000000140d147212 */ /* 0x000fe400078e3cff */
[----:B------:R-:W-:Y:S03]  /*0a20*/  LDS.U8 R13, [R9+0x3] ;  /* 0x00000300090d7984 */ /* 0x000fe60000000000 */
[----:B------:R-:W-:-:S06]  /*0a30*/  IMAD R20, R20, 0x4, R3 ;  /* 0x0000000414147824 */ /* 0x000fcc00078e0203 */
[----:B------:R-:W0:Y:S02]  /*0a40*/  LDS R20, [R20] ;  /* 0x0000000014147984 */ /* 0x000e240000000800 */
[----:B0-----:R-:W-:-:S04]  /*0a50*/  LOP3.LUT R11, R20, R11, RZ, 0x3c, !PT ;  /* 0x0000000b140b7212 */ /* 0x001fc800078e3cff */
[----:B------:R-:W-:Y:S01]  /*0a60*/  SHF.R.U32.HI R12, RZ, 0x18, R11 ;  /* 0x00000018ff0c7819 */ /* 0x000fe2000001160b */
[----:B------:R-:W-:-:S03]  /*0a70*/  IMAD.SHL.U32 R11, R11, 0x100, RZ ;  /* 0x000001000b0b7824 */ /* 0x000fc600078e00ff */
[----:B------:R-:W-:-:S05]  /*0a80*/  LOP3.LUT R12, R12, R13, RZ, 0x3c, !PT ;  /* 0x0000000d0c0c7212 */ /* 0x000fca00078e3cff */
[----:B------:R-:W-:-:S05]  /*0a90*/  IMAD R13, R12, 0x4, R3 ;  /* 0x000000040c0d7824 */ /* 0x000fca00078e0203 */
[----:B------:R-:W0:Y:S02]  /*0aa0*/  LDS R12, [R13] ;  /* 0x000000000d0c7984 */ /* 0x000e240000000800 */
[----:B0-----:R-:W-:-:S07]  /*0ab0*/  LOP3.LUT R12, R12, R11, RZ, 0x3c, !PT ;  /* 0x0000000b0c0c7212 */ /* 0x001fce00078e3cff */
.L_x_7:
[----:B------:R-:W-:Y:S05]  /*0ac0*/  BSYNC.RECONVERGENT B1 ;  /* 0x0000000000017941 */ /* 0x000fea0003800200 */
.L_x_6:
[----:B------:R-:W-:Y:S05]  /*0ad0*/  @!P2 BRA `(.L_x_2) ;  /* 0x000000000078a947 */ /* 0x000fea0003800000 */
[----:B------:R-:W-:Y:S01]  /*0ae0*/  ISETP.NE.AND P0, PT, R18, 0x1, PT ;  /* 0x000000011200780c */ /* 0x000fe20003f05270 */
[----:B------:R-:W-:Y:S01]  /*0af0*/  BSSY.RECONVERGENT B1, `(.L_x_8) ;  /* 0x0000014000017945 */ /* 0x000fe20003800200 */
[----:B------:R-:W-:-:S04]  /*0b00*/  LOP3.LUT R8, R8, 0x1, RZ, 0xc0, !PT ;  /* 0x0000000108087812 */ /* 0x000fc800078ec0ff */
[----:B------:R-:W-:-:S07]  /*0b10*/  ISETP.NE.U32.AND P2, PT, R8, 0x1, PT ;  /* 0x000000010800780c */ /* 0x000fce0003f45070 */
[----:B------:R-:W-:Y:S06]  /*0b20*/  @!P0 BRA `(.L_x_9) ;  /* 0x0000000000408947 */ /* 0x000fec0003800000 */
[----:B0-----:R-:W-:Y:S01]  /*0b30*/  IMAD.IADD R9, R5, 0x1, R10 ;  /* 0x0000000105097824 */ /* 0x001fe200078e020a */
[----:B------:R-:W-:Y:S01]  /*0b40*/  SHF.R.U32.HI R8, RZ, 0x18, R12 ;  /* 0x00000018ff087819 */ /* 0x000fe2000001160c */
[----:B------:R-:W-:Y:S02]  /*0b50*/  IMAD.SHL.U32 R12, R12, 0x100, RZ ;  /* 0x000001000c0c7824 */ /* 0x000fe400078e00ff */
[----:B------:R-:W-:Y:S01]  /*0b60*/  VIADD R10, R10, 0x2 ;  /* 0x000000020a0a7836 */ /* 0x000fe20000000000 */
[----:B------:R-:W0:Y:S04]  /*0b70*/  LDS.U8 R11, [R9] ;  /* 0x00000000090b7984 */ /* 0x000e280000000000 */
        /* <DEDUP_REMOVED lines=11> */
.L_x_9:
[----:B------:R-:W-:Y:S05]  /*0c30*/  BSYNC.RECONVERGENT B1 ;  /* 0x0000000000017941 */ /* 0x000fea0003800200 */
.L_x_8:
[----:B------:R-:W-:Y:S01]  /*0c40*/  @!P2 IMAD.IADD R10, R5, 0x1, R10 ;  /* 0x00000001050aa824 */ /* 0x000fe200078e020a */
[----:B0-----:R-:W-:-:S05]  /*0c50*/  @!P2 SHF.R.U32.HI R9, RZ, 0x18, R12 ;  /* 0x00000018ff09a819 */ /* 0x001fca000001160c */
[----:B------:R-:W0:Y:S02]  /*0c60*/  @!P2 LDS.U8 R10, [R10] ;  /* 0x000000000a0aa984 */ /* 0x000e240000000000 */
[----:B0-----:R-:W-:Y:S01]  /*0c70*/  @!P2 LOP3.LUT R8, R9, R10, RZ, 0x3c, !PT ;  /* 0x0000000a0908a212 */ /* 0x001fe200078e3cff */
[----:B------:R-:W-:-:S04]  /*0c80*/  @!P2 IMAD.SHL.U32 R9, R12, 0x100, RZ ;  /* 0x000001000c09a824 */ /* 0x000fc800078e00ff */
[----:B------:R-:W-:-:S06]  /*0c90*/  @!P2 IMAD R8, R8, 0x4, R3 ;  /* 0x000000040808a824 */ /* 0x000fcc00078e0203 */
[----:B------:R-:W0:Y:S02]  /*0ca0*/  @!P2 LDS R8, [R8] ;  /* 0x000000000808a984 */ /* 0x000e240000000800 */
[----:B0-----:R-:W-:-:S07]  /*0cb0*/  @!P2 LOP3.LUT R12, R8, R9, RZ, 0x3c, !PT ;  /* 0x00000009080ca212 */ /* 0x001fce00078e3cff */
.L_x_2:
[----:B------:R-:W-:Y:S05]  /*0cc0*/  BSYNC.RECONVERGENT B0 ;  /* 0x0000000000007941 */ /* 0x000fea0003800200 */
.L_x_1:
[----:B------:R-:W-:Y:S01]  /*0cd0*/  BAR.SYNC.DEFER_BLOCKING 0x0 ;  /* 0x0000000000007b1d */ /* 0x000fe20000010000 */
[----:B------:R-:W-:-:S05]  /*0ce0*/  VIADD R17, R17, 0xffffff00 ;  /* 0xffffff0011117836 */ /* 0x000fca0000000000 */
[----:B------:R-:W-:Y:S05]  /*0cf0*/  @!P1 BRA `(.L_x_10) ;  /* 0xfffffff400809947 */ /* 0x000fea000383ffff */
[----:B0-----:R-:W-:-:S07]  /*0d00*/  LOP3.LUT R9, RZ, R12, RZ, 0x33, !PT ;  /* 0x0000000cff097212 */ /* 0x001fce00078e33ff */
.L_x_0:
[----:B------:R-:W-:-:S13]  /*0d10*/  ISETP.NE.AND P0, PT, R0, RZ, PT ;  /* 0x000000ff0000720c */ /* 0x000fda0003f05270 */
[----:B------:R-:W-:Y:S05]  /*0d20*/  @P0 EXIT ;  /* 0x000000000000094d */ /* 0x000fea0003800000 */
[----:B------:R-:W1:Y:S01]  /*0d30*/  LDC R8, c[0x0][0x38c] ;  /* 0x0000e300ff087b82 */ /* 0x000e620000000800 */
[----:B------:R-:W-:Y:S01]  /*0d40*/  MOV R0, 0x0 ;  /* 0x0000000000007802 */ /* 0x000fe20000000f00 */
[----:B------:R-:W0:Y:S06]  /*0d50*/  LDCU.64 UR4, c[0x4][0x8] ;  /* 0x01000100ff0477ac */ /* 0x000e2c0008000a00 */
[----:B------:R2:W3:Y:S01]  /*0d60*/  LDC.64 R2, c[0x4][R0] ;  /* 0x0100000000027b82 */ /* 0x0004e20000000a00 */
[----:B0-----:R-:W-:Y:S02]  /*0d70*/  IMAD.U32 R4, RZ, RZ, UR4 ;  /* 0x00000004ff047e24 */ /* 0x001fe4000f8e00ff */
[----:B------:R-:W-:Y:S01]  /*0d80*/  IMAD.U32 R5, RZ, RZ, UR5 ;  /* 0x00000005ff057e24 */ /* 0x000fe2000f8e00ff */
[----:B-1----:R2:W-:Y:S06]  /*0d90*/  STL.64 [R1], R8 ;  /* 0x0000000801007387 */ /* 0x0025ec0000100a00 */
[----:B------:R-:W-:-:S07]  /*0da0*/  LEPC R20, `(.L_x_11) ;  /* 0x000000001014794e */ /* 0x000fce0000000000 */
[----:B--23--:R-:W-:Y:S05]  /*0db0*/  CALL.ABS.NOINC R2 ;  /* 0x0000000002007343 */ /* 0x00cfea0003c00000 */
.L_x_11:
[----:B------:R-:W-:Y:S05]  /*0dc0*/  EXIT ;  /* 0x000000000000794d */ /* 0x000fea0003800000 */
.L_x_12:
[----:B------:R-:W-:-:S00]  /*0dd0*/  BRA `(.L_x_12) ;  /* 0xfffffffc00fc7947 */ /* 0x000fc0000383ffff */
[----:B------:R-:W-:-:S00]  /*0de0*/  NOP ;  /* 0x0000000000007918 */ /* 0x000fc00000000000 */
        /* <DEDUP_REMOVED lines=9> */
.L_x_13:


//--------------------- .nv.global.init           --------------------------
	.section	.nv.global.init,"aw",@progbits
.nv.global.init:
	.type		$str,@object
	.size		$str,(.L_0 - $str)
$str:
        /*0000*/ 	.byte	0x4e, 0x43, 0x43, 0x4c, 0x20, 0x52, 0x61, 0x6e, 0x6b, 0x20, 0x25, 0x64, 0x20, 0x43, 0x52, 0x43
        /*0010*/ 	.byte	0x20, 0x30, 0x78, 0x25, 0x2e, 0x38, 0x78, 0x0a, 0x00
.L_0:


//--------------------- .nv.shared._Z9CRCKernelPhii --------------------------
	.section	.nv.shared._Z9CRCKernelPhii,"aw",@nobits
	.sectionflags	@""
	.align	4
.nv.shared._Z9CRCKernelPhii:
	.zero		2304


//--------------------- .nv.shared.reserved.0     --------------------------
	.section	.nv.shared.reserved.0,"aw",@nobits
	.weak		__nv_reservedSMEM_offset_0_alias
	.size		__nv_reservedSMEM_offset_0_alias, 0, 64
	.other		__nv_reservedSMEM_offset_0_alias,@"STO_CUDA_RESERVED_SHARED STV_DEFAULT"
__nv_reservedSMEM_offset_0_alias:
	.zero		0
	.zero		64


//--------------------- .nv.constant0._Z9CRCKernelPhii --------------------------
	.section	.nv.constant0._Z9CRCKernelPhii,"a",@progbits
	.sectionflags	@""
	.align	4
.nv.constant0._Z9CRCKernelPhii:
	.zero		912


//--------------------- SYMBOLS --------------------------

	.type		.nv.reservedSmem.offset0,@object
	.size		.nv.reservedSmem.offset0,0x4
	.type		.nv.reservedSmem.cap,@object
	.size		.nv.reservedSmem.cap,0x4
	.type		vprintf,@function
